	.headerflags	@"EF_CUDA_TEXMODE_UNIFIED EF_CUDA_64BIT_ADDRESS EF_CUDA_ACCELERATORS EF_CUDA_SM90 EF_CUDA_VIRTUAL_SM(EF_CUDA_SM90)"
	.elftype	@"ET_EXEC"


//--------------------- .nv.info                  --------------------------
	.section	.nv.info,"",@"SHT_CUDA_INFO"
	.align	4


	//----- nvinfo : EIATTR_REGCOUNT
	.align		4
        /*0000*/ 	.byte	0x04, 0x2f
        /*0002*/ 	.short	(.L_1 - .L_0)
	.align		4
.L_0:
        /*0004*/ 	.word	index@(triton_poi_fused__to_copy_add_arange_mul_3)
        /*0008*/ 	.word	0x0000000a


	//----- nvinfo : EIATTR_MIN_STACK_SIZE
	.align		4
.L_1:
        /*000c*/ 	.byte	0x04, 0x12
        /*000e*/ 	.short	(.L_3 - .L_2)
	.align		4
.L_2:
        /*0010*/ 	.word	index@(triton_poi_fused__to_copy_add_arange_mul_3)
        /*0014*/ 	.word	0x00000000


	//----- nvinfo : EIATTR_FRAME_SIZE
	.align		4
.L_3:
        /*0018*/ 	.byte	0x04, 0x11
        /*001a*/ 	.short	(.L_5 - .L_4)
	.align		4
.L_4:
        /*001c*/ 	.word	index@(triton_poi_fused__to_copy_add_arange_mul_3)
        /*0020*/ 	.word	0x00000000


	//----- nvinfo : EIATTR_MIN_STACK_SIZE
	.align		4
.L_5:
        /*0024*/ 	.byte	0x04, 0x12
        /*0026*/ 	.short	(.L_7 - .L_6)
	.align		4
.L_6:
        /*0028*/ 	.word	index@(triton_poi_fused__to_copy_add_arange_mul_3)
        /*002c*/ 	.word	0x00000000
.L_7:


//--------------------- .nv.info.triton_poi_fused__to_copy_add_arange_mul_3 --------------------------
	.section	.nv.info.triton_poi_fused__to_copy_add_arange_mul_3,"",@"SHT_CUDA_INFO"
	.sectionflags	@""
	.align	4


	//----- nvinfo : EIATTR_CUDA_API_VERSION
	.align		4
        /*0000*/ 	.byte	0x04, 0x37
        /*0002*/ 	.short	(.L_9 - .L_8)
.L_8:
        /*0004*/ 	.word	0x0000007c


	//----- nvinfo : EIATTR_KPARAM_INFO
	.align		4
.L_9:
        /*0008*/ 	.byte	0x04, 0x17
        /*000a*/ 	.short	(.L_11 - .L_10)
.L_10:
        /*000c*/ 	.word	0x00000000
        /*0010*/ 	.short	0x0001
        /*0012*/ 	.short	0x0008
        /*0014*/ 	.byte	0x00, 0xf0, 0x11, 0x00


	//----- nvinfo : EIATTR_KPARAM_INFO
	.align		4
.L_11:
        /*0018*/ 	.byte	0x04, 0x17
        /*001a*/ 	.short	(.L_13 - .L_12)
.L_12:
        /*001c*/ 	.word	0x00000000
        /*0020*/ 	.short	0x0000
        /*0022*/ 	.short	0x0000
        /*0024*/ 	.byte	0x00, 0xf4, 0x21, 0x00


	//----- nvinfo : EIATTR_SPARSE_MMA_MASK
	.align		4
.L_13:
        /*0028*/ 	.byte	0x03, 0x50
        /*002a*/ 	.short	0x0000


	//----- nvinfo : EIATTR_MAXREG_COUNT
	.align		4
        /*002c*/ 	.byte	0x03, 0x1b
        /*002e*/ 	.short	0x00ff


	//----- nvinfo : EIATTR_EXIT_INSTR_OFFSETS
	.align		4
        /*0030*/ 	.byte	0x04, 0x1c
        /*0032*/ 	.short	(.L_15 - .L_14)


	//   ....[0]....
.L_14:
        /*0034*/ 	.word	0x00000120


	//   ....[1]....
        /*0038*/ 	.word	0x00000150


	//----- nvinfo : EIATTR_REQNTID
	.align		4
.L_15:
        /*003c*/ 	.byte	0x04, 0x10
        /*003e*/ 	.short	(.L_17 - .L_16)
.L_16:
        /*0040*/ 	.word	0x00000020
        /*0044*/ 	.word	0x00000001
        /*0048*/ 	.word	0x00000001


	//----- nvinfo : EIATTR_CBANK_PARAM_SIZE
	.align		4
.L_17:
        /*004c*/ 	.byte	0x03, 0x19
        /*004e*/ 	.short	0x000c


	//----- nvinfo : EIATTR_PARAM_CBANK
	.align		4
        /*0050*/ 	.byte	0x04, 0x0a
        /*0052*/ 	.short	(.L_19 - .L_18)
	.align		4
.L_18:
        /*0054*/ 	.word	index@(.nv.constant0.triton_poi_fused__to_copy_add_arange_mul_3)
        /*0058*/ 	.short	0x0210
        /*005a*/ 	.short	0x000c


	//----- nvinfo : EIATTR_SW_WAR
	.align		4
.L_19:
        /*005c*/ 	.byte	0x04, 0x36
        /*005e*/ 	.short	(.L_21 - .L_20)
.L_20:
        /*0060*/ 	.word	0x00000008
.L_21:


//--------------------- .nv.callgraph             --------------------------
	.section	.nv.callgraph,"",@"SHT_CUDA_CALLGRAPH"
	.align	4
	.sectionentsize	8
	.align		4
        /*0000*/ 	.word	0x00000000
	.align		4
        /*0004*/ 	.word	0xffffffff
	.align		4
        /*0008*/ 	.word	0x00000000
	.align		4
        /*000c*/ 	.word	0xfffffffe
	.align		4
        /*0010*/ 	.word	0x00000000
	.align		4
        /*0014*/ 	.word	0xfffffffd
	.align		4
        /*0018*/ 	.word	0x00000000
	.align		4
        /*001c*/ 	.word	0xfffffffc


//--------------------- .text.triton_poi_fused__to_copy_add_arange_mul_3 --------------------------
	.section	.text.triton_poi_fused__to_copy_add_arange_mul_3,"ax",@progbits
	.align	128
        .global         triton_poi_fused__to_copy_add_arange_mul_3
        .type           triton_poi_fused__to_copy_add_arange_mul_3,@function
        .size           triton_poi_fused__to_copy_add_arange_mul_3,(.L_x_1 - triton_poi_fused__to_copy_add_arange_mul_3)
        .other          triton_poi_fused__to_copy_add_arange_mul_3,@"STO_CUDA_ENTRY STV_DEFAULT"
triton_poi_fused__to_copy_add_arange_mul_3:
.text.triton_poi_fused__to_copy_add_arange_mul_3:
[----:B------:R-:W0:Y:S02]  /*0000*/  LDC R1, c[0x0][0x28] ;  /* 0x00000a00ff017b82 */ /* 0x000e240000000800 */
[----:B------:R-:W1:Y:S01]  /*0010*/  S2R R0, SR_TID.X ;  /* 0x0000000000007919 */ /* 0x000e620000002100 */
[----:B------:R-:W2:Y:S01]  /*0020*/  LDC.64 R2, c[0x0][0x210] ;  /* 0x00008400ff027b82 */ /* 0x000ea20000000a00 */
[----:B------:R-:W3:Y:S01]  /*0030*/  S2R R5, SR_CTAID.X ;  /* 0x0000000000057919 */ /* 0x000ee20000002500 */
[----:B-1----:R-:W-:-:S05]  /*0040*/  IMAD.SHL.U32 R0, R0, 0x2, RZ ;  /* 0x0000000200007824 */ /* 0x002fca00078e00ff */
[----:B------:R-:W-:-:S05]  /*0050*/  LOP3.LUT R0, R0, 0x3e, RZ, 0xc0, !PT ;  /* 0x0000003e00007812 */ /* 0x000fca00078ec0ff */
[----:B---3--:R-:W-:-:S04]  /*0060*/  IMAD R5, R5, 0x40, R0 ;  /* 0x0000004005057824 */ /* 0x008fc800078e0200 */
[C---:B------:R-:W-:Y:S01]  /*0070*/  VIADD R0, R5.reuse, 0x1 ;  /* 0x0000000105007836 */ /* 0x040fe20000000000 */
[----:B------:R-:W-:Y:S01]  /*0080*/  I2FP.F32.S32 R4, R5 ;  /* 0x0000000500047245 */ /* 0x000fe20000201400 */
[C---:B--2---:R-:W-:Y:S01]  /*0090*/  IMAD.WIDE R2, R5.reuse, 0x8, R2 ;  /* 0x0000000805027825 */ /* 0x044fe200078e0202 */
[----:B------:R-:W-:Y:S02]  /*00a0*/  ISETP.GE.AND P0, PT, R5, 0x40, PT ;  /* 0x000000400500780c */ /* 0x000fe40003f06270 */
[----:B------:R-:W-:Y:S01]  /*00b0*/  I2FP.F32.S32 R0, R0 ;  /* 0x0000000000007245 */ /* 0x000fe20000201400 */
[----:B------:R-:W-:-:S04]  /*00c0*/  FMUL R4, R4, 0.5 ;  /* 0x3f00000004047820 */ /* 0x000fc80000400000 */
[----:B------:R-:W-:Y:S02]  /*00d0*/  FMUL R0, R0, 0.5 ;  /* 0x3f00000000007820 */ /* 0x000fe40000400000 */
[----:B------:R-:W1:Y:S08]  /*00e0*/  F2I.TRUNC.NTZ R4, R4 ;  /* 0x0000000400047305 */ /* 0x000e70000020f100 */
[----:B------:R-:W2:Y:S01]  /*00f0*/  F2I.TRUNC.NTZ R6, R0 ;  /* 0x0000000000067305 */ /* 0x000ea2000020f100 */
[----:B-1----:R-:W-:-:S02]  /*0100*/  SHF.R.S32.HI R5, RZ, 0x1f, R4 ;  /* 0x0000001fff057819 */ /* 0x002fc40000011404 */
[----:B--2---:R-:W-:Y:S01]  /*0110*/  SHF.R.S32.HI R7, RZ, 0x1f, R6 ;  /* 0x0000001fff077819 */ /* 0x004fe20000011406 */
[----:B------:R-:W-:Y:S06]  /*0120*/  @P0 EXIT ;  /* 0x000000000000094d */ /* 0x000fec0003800000 */
[----:B------:R-:W-:Y:S02]  /*0130*/  ULDC.64 UR4, c[0x0][0x208] ;  /* 0x0000820000047ab9 */ /* 0x000fe40000000a00 */
[----:B------:R-:W-:Y:S01]  /*0140*/  STG.E.128 desc[UR4][R2.64], R4 ;  /* 0x0000000402007986 */ /* 0x000fe2000c101d04 */
[----:B------:R-:W-:Y:S05]  /*0150*/  EXIT ;  /* 0x000000000000794d */ /* 0x000fea0003800000 */
.L_x_0:
[----:B------:R-:W-:-:S00]  /*0160*/  BRA `(.L_x_0) ;  /* 0xfffffffc00fc7947 */ /* 0x000fc0000383ffff */
[----:B------:R-:W-:-:S00]  /*0170*/  NOP ;  /* 0x0000000000007918 */ /* 0x000fc00000000000 */
        /* <DEDUP_REMOVED lines=8> */
.L_x_1:


//--------------------- .nv.constant0.triton_poi_fused__to_copy_add_arange_mul_3 --------------------------
	.section	.nv.constant0.triton_poi_fused__to_copy_add_arange_mul_3,"a",@progbits
	.sectionflags	@""
	.align	4
.nv.constant0.triton_poi_fused__to_copy_add_arange_mul_3:
	.zero		540
